//
// Generated by NVIDIA NVVM Compiler
//
// Compiler Build ID: CL-36424714
// Cuda compilation tools, release 13.0, V13.0.88
// Based on NVVM 20.0.0
//

.version 9.0
.target sm_100
.address_size 64

	// .globl	_Z16negativoParaleloP5PIXELS0_j

.visible .entry _Z16negativoParaleloP5PIXELS0_j(
	.param .u64 .ptr .align 1 _Z16negativoParaleloP5PIXELS0_j_param_0,
	.param .u64 .ptr .align 1 _Z16negativoParaleloP5PIXELS0_j_param_1,
	.param .u32 _Z16negativoParaleloP5PIXELS0_j_param_2
)
{
	.reg .b16 	%rs<7>;
	.reg .b32 	%r<11>;
	.reg .b64 	%rd<8>;

	ld.param.u64 	%rd1, [_Z16negativoParaleloP5PIXELS0_j_param_0];
	ld.param.u64 	%rd2, [_Z16negativoParaleloP5PIXELS0_j_param_1];
	ld.param.u32 	%r1, [_Z16negativoParaleloP5PIXELS0_j_param_2];
	cvta.to.global.u64 	%rd3, %rd2;
	cvta.to.global.u64 	%rd4, %rd1;
	mov.u32 	%r2, %tid.x;
	mov.u32 	%r3, %ntid.x;
	mov.u32 	%r4, %ctaid.x;
	mad.lo.s32 	%r5, %r3, %r4, %r2;
	mov.u32 	%r6, %tid.y;
	mov.u32 	%r7, %ntid.y;
	mov.u32 	%r8, %ctaid.y;
	mad.lo.s32 	%r9, %r7, %r8, %r6;
	mad.lo.s32 	%r10, %r1, %r9, %r5;
	mul.wide.u32 	%rd5, %r10, 3;
	add.s64 	%rd6, %rd4, %rd5;
	ld.global.u8 	%rs1, [%rd6+2];
	not.b16 	%rs2, %rs1;
	add.s64 	%rd7, %rd3, %rd5;
	st.global.u8 	[%rd7+2], %rs2;
	ld.global.u8 	%rs3, [%rd6+1];
	not.b16 	%rs4, %rs3;
	st.global.u8 	[%rd7+1], %rs4;
	ld.global.u8 	%rs5, [%rd6];
	not.b16 	%rs6, %rs5;
	st.global.u8 	[%rd7], %rs6;
	ret;

}


// ===== COMPILED SASS (sm_100) =====

	.target	sm_100

	.elftype	@"ET_EXEC"


//--------------------- .note.nv.tkinfo           --------------------------
	.section	.note.nv.tkinfo,"",@"SHT_NOTE"
	.sectionflags	@"SHF_NOTE_NV_TKINFO"
	.tkinfo
        /*0018*/ 	.word	0x00000002
        /*0030*/ 	.string	""
        /*0030*/ 	.string	"ptxas"
        /*0030*/ 	.string	"Cuda compilation tools, release 13.0, V13.0.88"
        /*0030*/ 	.string	"Build cuda_13.0.r13.0/compiler.36424714_0"
        /*0030*/ 	.string	"-arch sm_100 -m 64 "



//--------------------- .note.nv.cuinfo           --------------------------
	.section	.note.nv.cuinfo,"",@"SHT_NOTE"
	.sectionflags	@"SHF_NOTE_NV_CUINFO"
        /*0018*/ 	.short	0x0002
        /*001a*/ 	.short	0x0064
        /*001c*/ 	.short	0x0082
	.zero		2


//--------------------- .nv.info                  --------------------------
	.section	.nv.info,"",@"SHT_CUDA_INFO"
	.align	4


	//----- nvinfo : EIATTR_REGCOUNT
	.align		4
        /*0000*/ 	.byte	0x04, 0x2f
        /*0002*/ 	.short	(.L_1 - .L_0)
	.align		4
.L_0:
        /*0004*/ 	.word	index@(_Z16negativoParaleloP5PIXELS0_j)
        /*0008*/ 	.word	0x0000000e


	//----- nvinfo : EIATTR_FRAME_SIZE
	.align		4
.L_1:
        /*000c*/ 	.byte	0x04, 0x11
        /*000e*/ 	.short	(.L_3 - .L_2)
	.align		4
.L_2:
        /*0010*/ 	.word	index@(_Z16negativoParaleloP5PIXELS0_j)
        /*0014*/ 	.word	0x00000000


	//----- nvinfo : EIATTR_MIN_STACK_SIZE
	.align		4
.L_3:
        /*0018*/ 	.byte	0x04, 0x12
        /*001a*/ 	.short	(.L_5 - .L_4)
	.align		4
.L_4:
        /*001c*/ 	.word	index@(_Z16negativoParaleloP5PIXELS0_j)
        /*0020*/ 	.word	0x00000000
.L_5:


//--------------------- .nv.compat                --------------------------
	.section	.nv.compat,"",@"SHT_CUDA_COMPAT_INFO"
	.align	4
        /*0000*/ 	.byte	0x02, 0x09, 0x00, 0x00, 0x02, 0x02, 0x01, 0x00, 0x02, 0x05, 0x05, 0x00, 0x03, 0x07, 0x01, 0x01
        /*0010*/ 	.byte	0x02, 0x03, 0x00, 0x00, 0x02, 0x06, 0x01, 0x00, 0x04, 0x0b, 0x08, 0x00, 0x09, 0x00, 0x00, 0x00
        /*0020*/ 	.byte	0x00, 0x00, 0x00, 0x00


//--------------------- .nv.info._Z16negativoParaleloP5PIXELS0_j --------------------------
	.section	.nv.info._Z16negativoParaleloP5PIXELS0_j,"",@"SHT_CUDA_INFO"
	.sectionflags	@""
	.align	4


	//----- nvinfo : EIATTR_CUDA_API_VERSION
	.align		4
        /*0000*/ 	.byte	0x04, 0x37
        /*0002*/ 	.short	(.L_7 - .L_6)
.L_6:
        /*0004*/ 	.word	0x00000082


	//----- nvinfo : EIATTR_KPARAM_INFO
	.align		4
.L_7:
        /*0008*/ 	.byte	0x04, 0x17
        /*000a*/ 	.short	(.L_9 - .L_8)
.L_8:
        /*000c*/ 	.word	0x00000000
        /*0010*/ 	.short	0x0002
        /*0012*/ 	.short	0x0010
        /*0014*/ 	.byte	0x00, 0xf0, 0x11, 0x00


	//----- nvinfo : EIATTR_KPARAM_INFO
	.align		4
.L_9:
        /*0018*/ 	.byte	0x04, 0x17
        /*001a*/ 	.short	(.L_11 - .L_10)
.L_10:
        /*001c*/ 	.word	0x00000000
        /*0020*/ 	.short	0x0001
        /*0022*/ 	.short	0x0008
        /*0024*/ 	.byte	0x00, 0xf5, 0x21, 0x00


	//----- nvinfo : EIATTR_KPARAM_INFO
	.align		4
.L_11:
        /*0028*/ 	.byte	0x04, 0x17
        /*002a*/ 	.short	(.L_13 - .L_12)
.L_12:
        /*002c*/ 	.word	0x00000000
        /*0030*/ 	.short	0x0000
        /*0032*/ 	.short	0x0000
        /*0034*/ 	.byte	0x00, 0xf5, 0x21, 0x00


	//----- nvinfo : EIATTR_SPARSE_MMA_MASK
	.align		4
.L_13:
        /*0038*/ 	.byte	0x03, 0x50
        /*003a*/ 	.short	0x0000


	//----- nvinfo : EIATTR_MAXREG_COUNT
	.align		4
        /*003c*/ 	.byte	0x03, 0x1b
        /*003e*/ 	.short	0x00ff


	//----- nvinfo : EIATTR_MERCURY_ISA_VERSION
	.align		4
        /*0040*/ 	.byte	0x03, 0x5f
        /*0042*/ 	.short	0x0101


	//----- nvinfo : EIATTR_VRC_CTA_INIT_COUNT
	.align		4
        /*0044*/ 	.byte	0x02, 0x4a
	.zero		1
	.zero		1


	//----- nvinfo : EIATTR_EXIT_INSTR_OFFSETS
	.align		4
        /*0048*/ 	.byte	0x04, 0x1c
        /*004a*/ 	.short	(.L_15 - .L_14)


	//   ....[0]....
.L_14:
        /*004c*/ 	.word	0x00000190


	//----- nvinfo : EIATTR_CBANK_PARAM_SIZE
	.align		4
.L_15:
        /*0050*/ 	.byte	0x03, 0x19
        /*0052*/ 	.short	0x0014


	//----- nvinfo : EIATTR_PARAM_CBANK
	.align		4
        /*0054*/ 	.byte	0x04, 0x0a
        /*0056*/ 	.short	(.L_17 - .L_16)
	.align		4
.L_16:
        /*0058*/ 	.word	index@(.nv.constant0._Z16negativoParaleloP5PIXELS0_j)
        /*005c*/ 	.short	0x0380
        /*005e*/ 	.short	0x0014


	//----- nvinfo : EIATTR_SW_WAR
	.align		4
.L_17:
        /*0060*/ 	.byte	0x04, 0x36
        /*0062*/ 	.short	(.L_19 - .L_18)
.L_18:
        /*0064*/ 	.word	0x00000008
.L_19:


//--------------------- .nv.callgraph             --------------------------
	.section	.nv.callgraph,"",@"SHT_CUDA_CALLGRAPH"
	.align	4
	.sectionentsize	8
	.align		4
        /*0000*/ 	.word	0x00000000
	.align		4
        /*0004*/ 	.word	0xffffffff
	.align		4
        /*0008*/ 	.word	0x00000000
	.align		4
        /*000c*/ 	.word	0xfffffffe
	.align		4
        /*0010*/ 	.word	0x00000000
	.align		4
        /*0014*/ 	.word	0xfffffffd
	.align		4
        /*0018*/ 	.word	0x00000000
	.align		4
        /*001c*/ 	.word	0xfffffffc


//--------------------- .text._Z16negativoParaleloP5PIXELS0_j --------------------------
	.section	.text._Z16negativoParaleloP5PIXELS0_j,"ax",@progbits
	.align	128
        .global         _Z16negativoParaleloP5PIXELS0_j
        .type           _Z16negativoParaleloP5PIXELS0_j,@function
        .size           _Z16negativoParaleloP5PIXELS0_j,(.L_x_1 - _Z16negativoParaleloP5PIXELS0_j)
        .other          _Z16negativoParaleloP5PIXELS0_j,@"STO_CUDA_ENTRY STV_DEFAULT"
_Z16negativoParaleloP5PIXELS0_j:
.text._Z16negativoParaleloP5PIXELS0_j:
[----:B------:R-:W-:Y:S01]  /*0000*/  LDC R1, c[0x0][0x37c] ;  /* 0x0000df00ff017b82 */ /* 0x000fe20000000800 */
[----:B------:R-:W0:Y:S01]  /*0010*/  S2R R0, SR_TID.X ;  /* 0x0000000000007919 */ /* 0x000e220000002100 */
[----:B------:R-:W0:Y:S06]  /*0020*/  LDCU UR6, c[0x0][0x360] ;  /* 0x00006c00ff0677ac */ /* 0x000e2c0008000800 */
[----:B------:R-:W1:Y:S01]  /*0030*/  LDC.64 R2, c[0x0][0x380] ;  /* 0x0000e000ff027b82 */ /* 0x000e620000000a00 */
[----:B------:R-:W0:Y:S01]  /*0040*/  S2R R5, SR_CTAID.X ;  /* 0x0000000000057919 */ /* 0x000e220000002500 */
[----:B------:R-:W2:Y:S01]  /*0050*/  LDCU UR7, c[0x0][0x364] ;  /* 0x00006c80ff0777ac */ /* 0x000ea20008000800 */
[----:B------:R-:W2:Y:S01]  /*0060*/  S2R R4, SR_TID.Y ;  /* 0x0000000000047919 */ /* 0x000ea20000002200 */
[----:B------:R-:W3:Y:S01]  /*0070*/  LDCU UR8, c[0x0][0x390] ;  /* 0x00007200ff0877ac */ /* 0x000ee20008000800 */
[----:B------:R-:W2:Y:S01]  /*0080*/  S2R R7, SR_CTAID.Y ;  /* 0x0000000000077919 */ /* 0x000ea20000002600 */
[----:B------:R-:W4:Y:S01]  /*0090*/  LDCU.64 UR4, c[0x0][0x358] ;  /* 0x00006b00ff0477ac */ /* 0x000f220008000a00 */
[----:B0-----:R-:W-:-:S02]  /*00a0*/  IMAD R0, R5, UR6, R0 ;  /* 0x0000000605007c24 */ /* 0x001fc4000f8e0200 */
[----:B--2---:R-:W-:-:S04]  /*00b0*/  IMAD R5, R7, UR7, R4 ;  /* 0x0000000707057c24 */ /* 0x004fc8000f8e0204 */
[----:B---3--:R-:W-:Y:S02]  /*00c0*/  IMAD R7, R5, UR8, R0 ;  /* 0x0000000805077c24 */ /* 0x008fe4000f8e0200 */
[----:B------:R-:W0:Y:S02]  /*00d0*/  LDC.64 R4, c[0x0][0x388] ;  /* 0x0000e200ff047b82 */ /* 0x000e240000000a00 */
[----:B-1----:R-:W-:-:S05]  /*00e0*/  IMAD.WIDE.U32 R2, R7, 0x3, R2 ;  /* 0x0000000307027825 */ /* 0x002fca00078e0002 */
[----:B----4-:R-:W2:Y:S01]  /*00f0*/  LDG.E.U8 R0, desc[UR4][R2.64+0x2] ;  /* 0x0000020402007981 */ /* 0x010ea2000c1e1100 */
[----:B0-----:R-:W-:Y:S01]  /*0100*/  IMAD.WIDE.U32 R4, R7, 0x3, R4 ;  /* 0x0000000307047825 */ /* 0x001fe200078e0004 */
[----:B--2---:R-:W-:-:S05]  /*0110*/  LOP3.LUT R7, RZ, R0, RZ, 0x33, !PT ;  /* 0x00000000ff077212 */ /* 0x004fca00078e33ff */
[----:B------:R-:W-:Y:S04]  /*0120*/  STG.E.U8 desc[UR4][R4.64+0x2], R7 ;  /* 0x0000020704007986 */ /* 0x000fe8000c101104 */
[----:B------:R-:W2:Y:S02]  /*0130*/  LDG.E.U8 R0, desc[UR4][R2.64+0x1] ;  /* 0x0000010402007981 */ /* 0x000ea4000c1e1100 */
[----:B--2---:R-:W-:-:S05]  /*0140*/  LOP3.LUT R9, RZ, R0, RZ, 0x33, !PT ;  /* 0x00000000ff097212 */ /* 0x004fca00078e33ff */
[----:B------:R-:W-:Y:S04]  /*0150*/  STG.E.U8 desc[UR4][R4.64+0x1], R9 ;  /* 0x0000010904007986 */ /* 0x000fe8000c101104 */
[----:B------:R-:W2:Y:S02]  /*0160*/  LDG.E.U8 R0, desc[UR4][R2.64] ;  /* 0x0000000402007981 */ /* 0x000ea4000c1e1100 */
[----:B--2---:R-:W-:-:S05]  /*0170*/  LOP3.LUT R11, RZ, R0, RZ, 0x33, !PT ;  /* 0x00000000ff0b7212 */ /* 0x004fca00078e33ff */
[----:B------:R-:W-:Y:S01]  /*0180*/  STG.E.U8 desc[UR4][R4.64], R11 ;  /* 0x0000000b04007986 */ /* 0x000fe2000c101104 */
[----:B------:R-:W-:Y:S05]  /*0190*/  EXIT ;  /* 0x000000000000794d */ /* 0x000fea0003800000 */
.L_x_0:
[----:B------:R-:W-:-:S00]  /*01a0*/  BRA `(.L_x_0) ;  /* 0xfffffffc00fc7947 */ /* 0x000fc0000383ffff */
[----:B------:R-:W-:-:S00]  /*01b0*/  NOP ;  /* 0x0000000000007918 */ /* 0x000fc00000000000 */
        /* <DEDUP_REMOVED lines=12> */
.L_x_1:


//--------------------- .nv.shared.reserved.0     --------------------------
	.section	.nv.shared.reserved.0,"aw",@nobits
	.weak		__nv_reservedSMEM_offset_0_alias
	.size		__nv_reservedSMEM_offset_0_alias, 0, 64
	.other		__nv_reservedSMEM_offset_0_alias,@"STO_CUDA_RESERVED_SHARED STV_DEFAULT"
__nv_reservedSMEM_offset_0_alias:
	.zero		0
	.zero		64


//--------------------- .nv.constant0._Z16negativoParaleloP5PIXELS0_j --------------------------
	.section	.nv.constant0._Z16negativoParaleloP5PIXELS0_j,"a",@progbits
	.sectionflags	@""
	.align	4
.nv.constant0._Z16negativoParaleloP5PIXELS0_j:
	.zero		916


//--------------------- SYMBOLS --------------------------

	.type		.nv.reservedSmem.offset0,@object
	.size		.nv.reservedSmem.offset0,0x4
